//
// Generated by NVIDIA NVVM Compiler
//
// Compiler Build ID: CL-36424714
// Cuda compilation tools, release 13.0, V13.0.88
// Based on NVVM 20.0.0
//

.version 9.0
.target sm_100
.address_size 64

	// .globl	_ZN5ryupy9logKernelEPKfPfi
.extern .shared .align 16 .b8 _ZN5ryupy5sdataE[];

.visible .entry _ZN5ryupy9logKernelEPKfPfi(
	.param .u64 .ptr .align 1 _ZN5ryupy9logKernelEPKfPfi_param_0,
	.param .u64 .ptr .align 1 _ZN5ryupy9logKernelEPKfPfi_param_1,
	.param .u32 _ZN5ryupy9logKernelEPKfPfi_param_2
)
{
	.reg .pred 	%p<5>;
	.reg .b32 	%r<10>;
	.reg .b32 	%f<23>;
	.reg .b64 	%rd<8>;

	ld.param.u64 	%rd1, [_ZN5ryupy9logKernelEPKfPfi_param_0];
	ld.param.u64 	%rd2, [_ZN5ryupy9logKernelEPKfPfi_param_1];
	ld.param.u32 	%r2, [_ZN5ryupy9logKernelEPKfPfi_param_2];
	mov.u32 	%r3, %ctaid.x;
	mov.u32 	%r4, %ntid.x;
	mov.u32 	%r5, %tid.x;
	mad.lo.s32 	%r1, %r3, %r4, %r5;
	setp.ge.s32 	%p1, %r1, %r2;
	@%p1 bra 	$L__BB0_2;
	cvta.to.global.u64 	%rd3, %rd1;
	cvta.to.global.u64 	%rd4, %rd2;
	mul.wide.s32 	%rd5, %r1, 4;
	add.s64 	%rd6, %rd3, %rd5;
	ld.global.f32 	%f1, [%rd6];
	setp.lt.f32 	%p2, %f1, 0f00800000;
	mul.f32 	%f2, %f1, 0f4B000000;
	selp.f32 	%f3, %f2, %f1, %p2;
	selp.f32 	%f4, 0fC1B80000, 0f00000000, %p2;
	mov.b32 	%r6, %f3;
	add.s32 	%r7, %r6, -1059760811;
	and.b32  	%r8, %r7, -8388608;
	sub.s32 	%r9, %r6, %r8;
	mov.b32 	%f5, %r9;
	cvt.rn.f32.s32 	%f6, %r8;
	fma.rn.f32 	%f7, %f6, 0f34000000, %f4;
	add.f32 	%f8, %f5, 0fBF800000;
	fma.rn.f32 	%f9, %f8, 0fBE055027, 0f3E1039F6;
	fma.rn.f32 	%f10, %f9, %f8, 0fBDF8CDCC;
	fma.rn.f32 	%f11, %f10, %f8, 0f3E0F2955;
	fma.rn.f32 	%f12, %f11, %f8, 0fBE2AD8B9;
	fma.rn.f32 	%f13, %f12, %f8, 0f3E4CED0B;
	fma.rn.f32 	%f14, %f13, %f8, 0fBE7FFF22;
	fma.rn.f32 	%f15, %f14, %f8, 0f3EAAAA78;
	fma.rn.f32 	%f16, %f15, %f8, 0fBF000000;
	mul.f32 	%f17, %f8, %f16;
	fma.rn.f32 	%f18, %f17, %f8, %f8;
	fma.rn.f32 	%f19, %f7, 0f3F317218, %f18;
	setp.gt.u32 	%p3, %r6, 2139095039;
	fma.rn.f32 	%f20, %f3, 0f7F800000, 0f7F800000;
	selp.f32 	%f21, %f20, %f19, %p3;
	setp.eq.f32 	%p4, %f3, 0f00000000;
	selp.f32 	%f22, 0fFF800000, %f21, %p4;
	add.s64 	%rd7, %rd4, %rd5;
	st.global.f32 	[%rd7], %f22;
$L__BB0_2:
	ret;

}
	// .globl	_ZN5ryupy12negateKernelEPKfPfi
.visible .entry _ZN5ryupy12negateKernelEPKfPfi(
	.param .u64 .ptr .align 1 _ZN5ryupy12negateKernelEPKfPfi_param_0,
	.param .u64 .ptr .align 1 _ZN5ryupy12negateKernelEPKfPfi_param_1,
	.param .u32 _ZN5ryupy12negateKernelEPKfPfi_param_2
)
{
	.reg .pred 	%p<2>;
	.reg .b32 	%r<6>;
	.reg .b32 	%f<3>;
	.reg .b64 	%rd<8>;

	ld.param.u64 	%rd1, [_ZN5ryupy12negateKernelEPKfPfi_param_0];
	ld.param.u64 	%rd2, [_ZN5ryupy12negateKernelEPKfPfi_param_1];
	ld.param.u32 	%r2, [_ZN5ryupy12negateKernelEPKfPfi_param_2];
	mov.u32 	%r3, %ctaid.x;
	mov.u32 	%r4, %ntid.x;
	mov.u32 	%r5, %tid.x;
	mad.lo.s32 	%r1, %r3, %r4, %r5;
	setp.ge.s32 	%p1, %r1, %r2;
	@%p1 bra 	$L__BB1_2;
	cvta.to.global.u64 	%rd3, %rd1;
	cvta.to.global.u64 	%rd4, %rd2;
	mul.wide.s32 	%rd5, %r1, 4;
	add.s64 	%rd6, %rd3, %rd5;
	ld.global.f32 	%f1, [%rd6];
	neg.f32 	%f2, %f1;
	add.s64 	%rd7, %rd4, %rd5;
	st.global.f32 	[%rd7], %f2;
$L__BB1_2:
	ret;

}
	// .globl	_ZN5ryupy15sumReduceKernelEPKfPfi
.visible .entry _ZN5ryupy15sumReduceKernelEPKfPfi(
	.param .u64 .ptr .align 1 _ZN5ryupy15sumReduceKernelEPKfPfi_param_0,
	.param .u64 .ptr .align 1 _ZN5ryupy15sumReduceKernelEPKfPfi_param_1,
	.param .u32 _ZN5ryupy15sumReduceKernelEPKfPfi_param_2
)
{
	.reg .pred 	%p<6>;
	.reg .b32 	%r<15>;
	.reg .b32 	%f<7>;
	.reg .b64 	%rd<7>;

	ld.param.u64 	%rd1, [_ZN5ryupy15sumReduceKernelEPKfPfi_param_0];
	ld.param.u64 	%rd2, [_ZN5ryupy15sumReduceKernelEPKfPfi_param_1];
	ld.param.u32 	%r7, [_ZN5ryupy15sumReduceKernelEPKfPfi_param_2];
	mov.u32 	%r1, %tid.x;
	mov.u32 	%r8, %ctaid.x;
	mov.u32 	%r14, %ntid.x;
	mad.lo.s32 	%r3, %r8, %r14, %r1;
	shl.b32 	%r9, %r1, 2;
	mov.u32 	%r10, _ZN5ryupy5sdataE;
	add.s32 	%r4, %r10, %r9;
	mov.b32 	%r11, 0;
	st.shared.u32 	[%r4], %r11;
	setp.ge.u32 	%p1, %r3, %r7;
	@%p1 bra 	$L__BB2_2;
	cvta.to.global.u64 	%rd3, %rd1;
	mul.wide.u32 	%rd4, %r3, 4;
	add.s64 	%rd5, %rd3, %rd4;
	ld.global.f32 	%f1, [%rd5];
	st.shared.f32 	[%r4], %f1;
$L__BB2_2:
	bar.sync 	0;
	setp.lt.u32 	%p2, %r14, 2;
	@%p2 bra 	$L__BB2_6;
$L__BB2_3:
	shr.u32 	%r6, %r14, 1;
	setp.ge.u32 	%p3, %r1, %r6;
	@%p3 bra 	$L__BB2_5;
	shl.b32 	%r12, %r6, 2;
	add.s32 	%r13, %r4, %r12;
	ld.shared.f32 	%f2, [%r13];
	ld.shared.f32 	%f3, [%r4];
	add.f32 	%f4, %f2, %f3;
	st.shared.f32 	[%r4], %f4;
$L__BB2_5:
	bar.sync 	0;
	setp.gt.u32 	%p4, %r14, 3;
	mov.u32 	%r14, %r6;
	@%p4 bra 	$L__BB2_3;
$L__BB2_6:
	setp.ne.s32 	%p5, %r1, 0;
	@%p5 bra 	$L__BB2_8;
	ld.shared.f32 	%f5, [_ZN5ryupy5sdataE];
	cvta.to.global.u64 	%rd6, %rd2;
	atom.global.add.f32 	%f6, [%rd6], %f5;
$L__BB2_8:
	ret;

}


// ===== COMPILED SASS (sm_100) =====

	.target	sm_100

	.elftype	@"ET_EXEC"


//--------------------- .note.nv.tkinfo           --------------------------
	.section	.note.nv.tkinfo,"",@"SHT_NOTE"
	.sectionflags	@"SHF_NOTE_NV_TKINFO"
	.tkinfo
        /*0018*/ 	.word	0x00000002
        /*0030*/ 	.string	""
        /*0030*/ 	.string	"ptxas"
        /*0030*/ 	.string	"Cuda compilation tools, release 13.0, V13.0.88"
        /*0030*/ 	.string	"Build cuda_13.0.r13.0/compiler.36424714_0"
        /*0030*/ 	.string	"-arch sm_100 -m 64 "



//--------------------- .note.nv.cuinfo           --------------------------
	.section	.note.nv.cuinfo,"",@"SHT_NOTE"
	.sectionflags	@"SHF_NOTE_NV_CUINFO"
        /*0018*/ 	.short	0x0002
        /*001a*/ 	.short	0x0064
        /*001c*/ 	.short	0x0082
	.zero		2


//--------------------- .nv.info                  --------------------------
	.section	.nv.info,"",@"SHT_CUDA_INFO"
	.align	4


	//----- nvinfo : EIATTR_REGCOUNT
	.align		4
        /*0000*/ 	.byte	0x04, 0x2f
        /*0002*/ 	.short	(.L_1 - .L_0)
	.align		4
.L_0:
        /*0004*/ 	.word	index@(_ZN5ryupy9logKernelEPKfPfi)
        /*0008*/ 	.word	0x0000000c


	//----- nvinfo : EIATTR_FRAME_SIZE
	.align		4
.L_1:
        /*000c*/ 	.byte	0x04, 0x11
        /*000e*/ 	.short	(.L_3 - .L_2)
	.align		4
.L_2:
        /*0010*/ 	.word	index@(_ZN5ryupy9logKernelEPKfPfi)
        /*0014*/ 	.word	0x00000000


	//----- nvinfo : EIATTR_REGCOUNT
	.align		4
.L_3:
        /*0018*/ 	.byte	0x04, 0x2f
        /*001a*/ 	.short	(.L_5 - .L_4)
	.align		4
.L_4:
        /*001c*/ 	.word	index@(_ZN5ryupy12negateKernelEPKfPfi)
        /*0020*/ 	.word	0x0000000a


	//----- nvinfo : EIATTR_FRAME_SIZE
	.align		4
.L_5:
        /*0024*/ 	.byte	0x04, 0x11
        /*0026*/ 	.short	(.L_7 - .L_6)
	.align		4
.L_6:
        /*0028*/ 	.word	index@(_ZN5ryupy12negateKernelEPKfPfi)
        /*002c*/ 	.word	0x00000000


	//----- nvinfo : EIATTR_REGCOUNT
	.align		4
.L_7:
        /*0030*/ 	.byte	0x04, 0x2f
        /*0032*/ 	.short	(.L_9 - .L_8)
	.align		4
.L_8:
        /*0034*/ 	.word	index@(_ZN5ryupy15sumReduceKernelEPKfPfi)
        /*0038*/ 	.word	0x0000000c


	//----- nvinfo : EIATTR_FRAME_SIZE
	.align		4
.L_9:
        /*003c*/ 	.byte	0x04, 0x11
        /*003e*/ 	.short	(.L_11 - .L_10)
	.align		4
.L_10:
        /*0040*/ 	.word	index@(_ZN5ryupy15sumReduceKernelEPKfPfi)
        /*0044*/ 	.word	0x00000000


	//----- nvinfo : EIATTR_MIN_STACK_SIZE
	.align		4
.L_11:
        /*0048*/ 	.byte	0x04, 0x12
        /*004a*/ 	.short	(.L_13 - .L_12)
	.align		4
.L_12:
        /*004c*/ 	.word	index@(_ZN5ryupy15sumReduceKernelEPKfPfi)
        /*0050*/ 	.word	0x00000000


	//----- nvinfo : EIATTR_MIN_STACK_SIZE
	.align		4
.L_13:
        /*0054*/ 	.byte	0x04, 0x12
        /*0056*/ 	.short	(.L_15 - .L_14)
	.align		4
.L_14:
        /*0058*/ 	.word	index@(_ZN5ryupy12negateKernelEPKfPfi)
        /*005c*/ 	.word	0x00000000


	//----- nvinfo : EIATTR_MIN_STACK_SIZE
	.align		4
.L_15:
        /*0060*/ 	.byte	0x04, 0x12
        /*0062*/ 	.short	(.L_17 - .L_16)
	.align		4
.L_16:
        /*0064*/ 	.word	index@(_ZN5ryupy9logKernelEPKfPfi)
        /*0068*/ 	.word	0x00000000
.L_17:


//--------------------- .nv.compat                --------------------------
	.section	.nv.compat,"",@"SHT_CUDA_COMPAT_INFO"
	.align	4
        /*0000*/ 	.byte	0x02, 0x09, 0x00, 0x00, 0x02, 0x02, 0x01, 0x00, 0x02, 0x05, 0x05, 0x00, 0x03, 0x07, 0x01, 0x01
        /*0010*/ 	.byte	0x02, 0x03, 0x00, 0x00, 0x02, 0x06, 0x01, 0x00, 0x04, 0x0b, 0x08, 0x00, 0x01, 0x00, 0x00, 0x00
        /*0020*/ 	.byte	0x00, 0x00, 0x00, 0x00


//--------------------- .nv.info._ZN5ryupy15sumReduceKernelEPKfPfi --------------------------
	.section	.nv.info._ZN5ryupy15sumReduceKernelEPKfPfi,"",@"SHT_CUDA_INFO"
	.sectionflags	@""
	.align	4


	//----- nvinfo : EIATTR_CUDA_API_VERSION
	.align		4
        /*0000*/ 	.byte	0x04, 0x37
        /*0002*/ 	.short	(.L_19 - .L_18)
.L_18:
        /*0004*/ 	.word	0x00000082


	//----- nvinfo : EIATTR_KPARAM_INFO
	.align		4
.L_19:
        /*0008*/ 	.byte	0x04, 0x17
        /*000a*/ 	.short	(.L_21 - .L_20)
.L_20:
        /*000c*/ 	.word	0x00000000
        /*0010*/ 	.short	0x0002
        /*0012*/ 	.short	0x0010
        /*0014*/ 	.byte	0x00, 0xf0, 0x11, 0x00


	//----- nvinfo : EIATTR_KPARAM_INFO
	.align		4
.L_21:
        /*0018*/ 	.byte	0x04, 0x17
        /*001a*/ 	.short	(.L_23 - .L_22)
.L_22:
        /*001c*/ 	.word	0x00000000
        /*0020*/ 	.short	0x0001
        /*0022*/ 	.short	0x0008
        /*0024*/ 	.byte	0x00, 0xf5, 0x21, 0x00


	//----- nvinfo : EIATTR_KPARAM_INFO
	.align		4
.L_23:
        /*0028*/ 	.byte	0x04, 0x17
        /*002a*/ 	.short	(.L_25 - .L_24)
.L_24:
        /*002c*/ 	.word	0x00000000
        /*0030*/ 	.short	0x0000
        /*0032*/ 	.short	0x0000
        /*0034*/ 	.byte	0x00, 0xf5, 0x21, 0x00


	//----- nvinfo : EIATTR_SPARSE_MMA_MASK
	.align		4
.L_25:
        /*0038*/ 	.byte	0x03, 0x50
        /*003a*/ 	.short	0x0000


	//----- nvinfo : EIATTR_MAXREG_COUNT
	.align		4
        /*003c*/ 	.byte	0x03, 0x1b
        /*003e*/ 	.short	0x00ff


	//----- nvinfo : EIATTR_NUM_BARRIERS
	.align		4
        /*0040*/ 	.byte	0x02, 0x4c
        /*0042*/ 	.byte	0x01
	.zero		1


	//----- nvinfo : EIATTR_MERCURY_ISA_VERSION
	.align		4
        /*0044*/ 	.byte	0x03, 0x5f
        /*0046*/ 	.short	0x0101


	//----- nvinfo : EIATTR_VRC_CTA_INIT_COUNT
	.align		4
        /*0048*/ 	.byte	0x02, 0x4a
	.zero		1
	.zero		1


	//----- nvinfo : EIATTR_EXIT_INSTR_OFFSETS
	.align		4
        /*004c*/ 	.byte	0x04, 0x1c
        /*004e*/ 	.short	(.L_27 - .L_26)


	//   ....[0]....
.L_26:
        /*0050*/ 	.word	0x00000200


	//   ....[1]....
        /*0054*/ 	.word	0x00000270


	//----- nvinfo : EIATTR_CBANK_PARAM_SIZE
	.align		4
.L_27:
        /*0058*/ 	.byte	0x03, 0x19
        /*005a*/ 	.short	0x0014


	//----- nvinfo : EIATTR_PARAM_CBANK
	.align		4
        /*005c*/ 	.byte	0x04, 0x0a
        /*005e*/ 	.short	(.L_29 - .L_28)
	.align		4
.L_28:
        /*0060*/ 	.word	index@(.nv.constant0._ZN5ryupy15sumReduceKernelEPKfPfi)
        /*0064*/ 	.short	0x0380
        /*0066*/ 	.short	0x0014


	//----- nvinfo : EIATTR_SW_WAR
	.align		4
.L_29:
        /*0068*/ 	.byte	0x04, 0x36
        /*006a*/ 	.short	(.L_31 - .L_30)
.L_30:
        /*006c*/ 	.word	0x00000008
.L_31:


//--------------------- .nv.info._ZN5ryupy12negateKernelEPKfPfi --------------------------
	.section	.nv.info._ZN5ryupy12negateKernelEPKfPfi,"",@"SHT_CUDA_INFO"
	.sectionflags	@""
	.align	4


	//----- nvinfo : EIATTR_CUDA_API_VERSION
	.align		4
        /*0000*/ 	.byte	0x04, 0x37
        /*0002*/ 	.short	(.L_33 - .L_32)
.L_32:
        /*0004*/ 	.word	0x00000082


	//----- nvinfo : EIATTR_KPARAM_INFO
	.align		4
.L_33:
        /*0008*/ 	.byte	0x04, 0x17
        /*000a*/ 	.short	(.L_35 - .L_34)
.L_34:
        /*000c*/ 	.word	0x00000000
        /*0010*/ 	.short	0x0002
        /*0012*/ 	.short	0x0010
        /*0014*/ 	.byte	0x00, 0xf0, 0x11, 0x00


	//----- nvinfo : EIATTR_KPARAM_INFO
	.align		4
.L_35:
        /*0018*/ 	.byte	0x04, 0x17
        /*001a*/ 	.short	(.L_37 - .L_36)
.L_36:
        /*001c*/ 	.word	0x00000000
        /*0020*/ 	.short	0x0001
        /*0022*/ 	.short	0x0008
        /*0024*/ 	.byte	0x00, 0xf5, 0x21, 0x00


	//----- nvinfo : EIATTR_KPARAM_INFO
	.align		4
.L_37:
        /*0028*/ 	.byte	0x04, 0x17
        /*002a*/ 	.short	(.L_39 - .L_38)
.L_38:
        /*002c*/ 	.word	0x00000000
        /*0030*/ 	.short	0x0000
        /*0032*/ 	.short	0x0000
        /*0034*/ 	.byte	0x00, 0xf5, 0x21, 0x00


	//----- nvinfo : EIATTR_SPARSE_MMA_MASK
	.align		4
.L_39:
        /*0038*/ 	.byte	0x03, 0x50
        /*003a*/ 	.short	0x0000


	//----- nvinfo : EIATTR_MAXREG_COUNT
	.align		4
        /*003c*/ 	.byte	0x03, 0x1b
        /*003e*/ 	.short	0x00ff


	//----- nvinfo : EIATTR_MERCURY_ISA_VERSION
	.align		4
        /*0040*/ 	.byte	0x03, 0x5f
        /*0042*/ 	.short	0x0101


	//----- nvinfo : EIATTR_VRC_CTA_INIT_COUNT
	.align		4
        /*0044*/ 	.byte	0x02, 0x4a
	.zero		1
	.zero		1


	//----- nvinfo : EIATTR_EXIT_INSTR_OFFSETS
	.align		4
        /*0048*/ 	.byte	0x04, 0x1c
        /*004a*/ 	.short	(.L_41 - .L_40)


	//   ....[0]....
.L_40:
        /*004c*/ 	.word	0x00000070


	//   ....[1]....
        /*0050*/ 	.word	0x00000100


	//----- nvinfo : EIATTR_CBANK_PARAM_SIZE
	.align		4
.L_41:
        /*0054*/ 	.byte	0x03, 0x19
        /*0056*/ 	.short	0x0014


	//----- nvinfo : EIATTR_PARAM_CBANK
	.align		4
        /*0058*/ 	.byte	0x04, 0x0a
        /*005a*/ 	.short	(.L_43 - .L_42)
	.align		4
.L_42:
        /*005c*/ 	.word	index@(.nv.constant0._ZN5ryupy12negateKernelEPKfPfi)
        /*0060*/ 	.short	0x0380
        /*0062*/ 	.short	0x0014


	//----- nvinfo : EIATTR_SW_WAR
	.align		4
.L_43:
        /*0064*/ 	.byte	0x04, 0x36
        /*0066*/ 	.short	(.L_45 - .L_44)
.L_44:
        /*0068*/ 	.word	0x00000008
.L_45:


//--------------------- .nv.info._ZN5ryupy9logKernelEPKfPfi --------------------------
	.section	.nv.info._ZN5ryupy9logKernelEPKfPfi,"",@"SHT_CUDA_INFO"
	.sectionflags	@""
	.align	4


	//----- nvinfo : EIATTR_CUDA_API_VERSION
	.align		4
        /*0000*/ 	.byte	0x04, 0x37
        /*0002*/ 	.short	(.L_47 - .L_46)
.L_46:
        /*0004*/ 	.word	0x00000082


	//----- nvinfo : EIATTR_KPARAM_INFO
	.align		4
.L_47:
        /*0008*/ 	.byte	0x04, 0x17
        /*000a*/ 	.short	(.L_49 - .L_48)
.L_48:
        /*000c*/ 	.word	0x00000000
        /*0010*/ 	.short	0x0002
        /*0012*/ 	.short	0x0010
        /*0014*/ 	.byte	0x00, 0xf0, 0x11, 0x00


	//----- nvinfo : EIATTR_KPARAM_INFO
	.align		4
.L_49:
        /*0018*/ 	.byte	0x04, 0x17
        /*001a*/ 	.short	(.L_51 - .L_50)
.L_50:
        /*001c*/ 	.word	0x00000000
        /*0020*/ 	.short	0x0001
        /*0022*/ 	.short	0x0008
        /*0024*/ 	.byte	0x00, 0xf5, 0x21, 0x00


	//----- nvinfo : EIATTR_KPARAM_INFO
	.align		4
.L_51:
        /*0028*/ 	.byte	0x04, 0x17
        /*002a*/ 	.short	(.L_53 - .L_52)
.L_52:
        /*002c*/ 	.word	0x00000000
        /*0030*/ 	.short	0x0000
        /*0032*/ 	.short	0x0000
        /*0034*/ 	.byte	0x00, 0xf5, 0x21, 0x00


	//----- nvinfo : EIATTR_SPARSE_MMA_MASK
	.align		4
.L_53:
        /*0038*/ 	.byte	0x03, 0x50
        /*003a*/ 	.short	0x0000


	//----- nvinfo : EIATTR_MAXREG_COUNT
	.align		4
        /*003c*/ 	.byte	0x03, 0x1b
        /*003e*/ 	.short	0x00ff


	//----- nvinfo : EIATTR_MERCURY_ISA_VERSION
	.align		4
        /*0040*/ 	.byte	0x03, 0x5f
        /*0042*/ 	.short	0x0101


	//----- nvinfo : EIATTR_VRC_CTA_INIT_COUNT
	.align		4
        /*0044*/ 	.byte	0x02, 0x4a
	.zero		1
	.zero		1


	//----- nvinfo : EIATTR_EXIT_INSTR_OFFSETS
	.align		4
        /*0048*/ 	.byte	0x04, 0x1c
        /*004a*/ 	.short	(.L_55 - .L_54)


	//   ....[0]....
.L_54:
        /*004c*/ 	.word	0x00000070


	//   ....[1]....
        /*0050*/ 	.word	0x00000290


	//----- nvinfo : EIATTR_CBANK_PARAM_SIZE
	.align		4
.L_55:
        /*0054*/ 	.byte	0x03, 0x19
        /*0056*/ 	.short	0x0014


	//----- nvinfo : EIATTR_PARAM_CBANK
	.align		4
        /*0058*/ 	.byte	0x04, 0x0a
        /*005a*/ 	.short	(.L_57 - .L_56)
	.align		4
.L_56:
        /*005c*/ 	.word	index@(.nv.constant0._ZN5ryupy9logKernelEPKfPfi)
        /*0060*/ 	.short	0x0380
        /*0062*/ 	.short	0x0014


	//----- nvinfo : EIATTR_SW_WAR
	.align		4
.L_57:
        /*0064*/ 	.byte	0x04, 0x36
        /*0066*/ 	.short	(.L_59 - .L_58)
.L_58:
        /*0068*/ 	.word	0x00000008
.L_59:


//--------------------- .nv.callgraph             --------------------------
	.section	.nv.callgraph,"",@"SHT_CUDA_CALLGRAPH"
	.align	4
	.sectionentsize	8
	.align		4
        /*0000*/ 	.word	0x00000000
	.align		4
        /*0004*/ 	.word	0xffffffff
	.align		4
        /*0008*/ 	.word	0x00000000
	.align		4
        /*000c*/ 	.word	0xfffffffe
	.align		4
        /*0010*/ 	.word	0x00000000
	.align		4
        /*0014*/ 	.word	0xfffffffd
	.align		4
        /*0018*/ 	.word	0x00000000
	.align		4
        /*001c*/ 	.word	0xfffffffc


//--------------------- .text._ZN5ryupy15sumReduceKernelEPKfPfi --------------------------
	.section	.text._ZN5ryupy15sumReduceKernelEPKfPfi,"ax",@progbits
	.align	128
        .global         _ZN5ryupy15sumReduceKernelEPKfPfi
        .type           _ZN5ryupy15sumReduceKernelEPKfPfi,@function
        .size           _ZN5ryupy15sumReduceKernelEPKfPfi,(.L_x_5 - _ZN5ryupy15sumReduceKernelEPKfPfi)
        .other          _ZN5ryupy15sumReduceKernelEPKfPfi,@"STO_CUDA_ENTRY STV_DEFAULT"
_ZN5ryupy15sumReduceKernelEPKfPfi:
.text._ZN5ryupy15sumReduceKernelEPKfPfi:
[----:B------:R-:W-:Y:S01]  /*0000*/  LDC R1, c[0x0][0x37c] ;  /* 0x0000df00ff017b82 */ /* 0x000fe20000000800 */
[----:B------:R-:W0:Y:S07]  /*0010*/  S2R R7, SR_TID.X ;  /* 0x0000000000077919 */ /* 0x000e2e0000002100 */
[----:B------:R-:W0:Y:S01]  /*0020*/  S2UR UR4, SR_CTAID.X ;  /* 0x00000000000479c3 */ /* 0x000e220000002500 */
[----:B------:R-:W1:Y:S01]  /*0030*/  LDCU UR5, c[0x0][0x390] ;  /* 0x00007200ff0577ac */ /* 0x000e620008000800 */
[----:B------:R-:W-:Y:S01]  /*0040*/  IMAD.MOV.U32 R9, RZ, RZ, RZ ;  /* 0x000000ffff097224 */ /* 0x000fe200078e00ff */
[----:B------:R-:W2:Y:S05]  /*0050*/  LDCU.64 UR6, c[0x0][0x358] ;  /* 0x00006b00ff0677ac */ /* 0x000eaa0008000a00 */
[----:B------:R-:W0:Y:S02]  /*0060*/  LDC R4, c[0x0][0x360] ;  /* 0x0000d800ff047b82 */ /* 0x000e240000000800 */
[----:B0-----:R-:W-:-:S05]  /*0070*/  IMAD R5, R4, UR4, R7 ;  /* 0x0000000404057c24 */ /* 0x001fca000f8e0207 */
[----:B-1----:R-:W-:-:S13]  /*0080*/  ISETP.GE.U32.AND P0, PT, R5, UR5, PT ;  /* 0x0000000505007c0c */ /* 0x002fda000bf06070 */
[----:B------:R-:W0:Y:S02]  /*0090*/  @!P0 LDC.64 R2, c[0x0][0x380] ;  /* 0x0000e000ff028b82 */ /* 0x000e240000000a00 */
[----:B0-----:R-:W-:-:S05]  /*00a0*/  @!P0 IMAD.WIDE.U32 R2, R5, 0x4, R2 ;  /* 0x0000000405028825 */ /* 0x001fca00078e0002 */
[----:B--2---:R-:W2:Y:S01]  /*00b0*/  @!P0 LDG.E R9, desc[UR6][R2.64] ;  /* 0x0000000602098981 */ /* 0x004ea2000c1e1900 */
[----:B------:R-:W0:Y:S01]  /*00c0*/  S2UR UR5, SR_CgaCtaId ;  /* 0x00000000000579c3 */ /* 0x000e220000008800 */
[----:B------:R-:W-:Y:S01]  /*00d0*/  UMOV UR4, 0x400 ;  /* 0x0000040000047882 */ /* 0x000fe20000000000 */
[----:B------:R-:W-:Y:S02]  /*00e0*/  ISETP.GE.U32.AND P1, PT, R4, 0x2, PT ;  /* 0x000000020400780c */ /* 0x000fe40003f26070 */
[----:B------:R-:W-:Y:S01]  /*00f0*/  ISETP.NE.AND P0, PT, R7, RZ, PT ;  /* 0x000000ff0700720c */ /* 0x000fe20003f05270 */
[----:B0-----:R-:W-:-:S06]  /*0100*/  ULEA UR4, UR5, UR4, 0x18 ;  /* 0x0000000405047291 */ /* 0x001fcc000f8ec0ff */
[----:B------:R-:W-:-:S05]  /*0110*/  LEA R0, R7, UR4, 0x2 ;  /* 0x0000000407007c11 */ /* 0x000fca000f8e10ff */
[----:B--2---:R0:W-:Y:S01]  /*0120*/  STS [R0], R9 ;  /* 0x0000000900007388 */ /* 0x0041e20000000800 */
[----:B------:R-:W-:Y:S06]  /*0130*/  BAR.SYNC.DEFER_BLOCKING 0x0 ;  /* 0x0000000000007b1d */ /* 0x000fec0000010000 */
[----:B------:R-:W-:Y:S05]  /*0140*/  @!P1 BRA `(.L_x_0) ;  /* 0x00000000002c9947 */ /* 0x000fea0003800000 */
.L_x_1:
[----:B------:R-:W-:-:S04]  /*0150*/  SHF.R.U32.HI R5, RZ, 0x1, R4 ;  /* 0x00000001ff057819 */ /* 0x000fc80000011604 */
[----:B------:R-:W-:-:S13]  /*0160*/  ISETP.GE.U32.AND P1, PT, R7, R5, PT ;  /* 0x000000050700720c */ /* 0x000fda0003f26070 */
[----:B------:R-:W-:Y:S01]  /*0170*/  @!P1 IMAD R2, R5, 0x4, R0 ;  /* 0x0000000405029824 */ /* 0x000fe200078e0200 */
[----:B------:R-:W-:Y:S05]  /*0180*/  @!P1 LDS R3, [R0] ;  /* 0x0000000000039984 */ /* 0x000fea0000000800 */
[----:B------:R-:W1:Y:S02]  /*0190*/  @!P1 LDS R2, [R2] ;  /* 0x0000000002029984 */ /* 0x000e640000000800 */
[----:B-1----:R-:W-:-:S05]  /*01a0*/  @!P1 FADD R3, R2, R3 ;  /* 0x0000000302039221 */ /* 0x002fca0000000000 */
[----:B------:R1:W-:Y:S01]  /*01b0*/  @!P1 STS [R0], R3 ;  /* 0x0000000300009388 */ /* 0x0003e20000000800 */
[----:B------:R-:W-:Y:S01]  /*01c0*/  BAR.SYNC.DEFER_BLOCKING 0x0 ;  /* 0x0000000000007b1d */ /* 0x000fe20000010000 */
[----:B------:R-:W-:Y:S01]  /*01d0*/  ISETP.GT.U32.AND P1, PT, R4, 0x3, PT ;  /* 0x000000030400780c */ /* 0x000fe20003f24070 */
[----:B------:R-:W-:-:S12]  /*01e0*/  IMAD.MOV.U32 R4, RZ, RZ, R5 ;  /* 0x000000ffff047224 */ /* 0x000fd800078e0005 */
[----:B-1----:R-:W-:Y:S05]  /*01f0*/  @P1 BRA `(.L_x_1) ;  /* 0xfffffffc00d41947 */ /* 0x002fea000383ffff */
.L_x_0:
[----:B------:R-:W-:Y:S05]  /*0200*/  @P0 EXIT ;  /* 0x000000000000094d */ /* 0x000fea0003800000 */
[----:B------:R-:W1:Y:S01]  /*0210*/  S2UR UR5, SR_CgaCtaId ;  /* 0x00000000000579c3 */ /* 0x000e620000008800 */
[----:B------:R-:W-:-:S07]  /*0220*/  UMOV UR4, 0x400 ;  /* 0x0000040000047882 */ /* 0x000fce0000000000 */
[----:B------:R-:W2:Y:S01]  /*0230*/  LDC.64 R2, c[0x0][0x388] ;  /* 0x0000e200ff027b82 */ /* 0x000ea20000000a00 */
[----:B-1----:R-:W-:-:S09]  /*0240*/  ULEA UR4, UR5, UR4, 0x18 ;  /* 0x0000000405047291 */ /* 0x002fd2000f8ec0ff */
[----:B------:R-:W2:Y:S04]  /*0250*/  LDS R5, [UR4] ;  /* 0x00000004ff057984 */ /* 0x000ea80008000800 */
[----:B--2---:R-:W-:Y:S01]  /*0260*/  REDG.E.ADD.F32.FTZ.RN.STRONG.GPU desc[UR6][R2.64], R5 ;  /* 0x00000005020079a6 */ /* 0x004fe2000c12f306 */
[----:B------:R-:W-:Y:S05]  /*0270*/  EXIT ;  /* 0x000000000000794d */ /* 0x000fea0003800000 */
.L_x_2:
[----:B------:R-:W-:-:S00]  /*0280*/  BRA `(.L_x_2) ;  /* 0xfffffffc00fc7947 */ /* 0x000fc0000383ffff */
[----:B------:R-:W-:-:S00]  /*0290*/  NOP ;  /* 0x0000000000007918 */ /* 0x000fc00000000000 */
        /* <DEDUP_REMOVED lines=14> */
.L_x_5:


//--------------------- .text._ZN5ryupy12negateKernelEPKfPfi --------------------------
	.section	.text._ZN5ryupy12negateKernelEPKfPfi,"ax",@progbits
	.align	128
        .global         _ZN5ryupy12negateKernelEPKfPfi
        .type           _ZN5ryupy12negateKernelEPKfPfi,@function
        .size           _ZN5ryupy12negateKernelEPKfPfi,(.L_x_6 - _ZN5ryupy12negateKernelEPKfPfi)
        .other          _ZN5ryupy12negateKernelEPKfPfi,@"STO_CUDA_ENTRY STV_DEFAULT"
_ZN5ryupy12negateKernelEPKfPfi:
.text._ZN5ryupy12negateKernelEPKfPfi:
[----:B------:R-:W-:Y:S01]  /*0000*/  LDC R1, c[0x0][0x37c] ;  /* 0x0000df00ff017b82 */ /* 0x000fe20000000800 */
[----:B------:R-:W0:Y:S07]  /*0010*/  S2R R0, SR_TID.X ;  /* 0x0000000000007919 */ /* 0x000e2e0000002100 */
[----:B------:R-:W0:Y:S01]  /*0020*/  S2UR UR4, SR_CTAID.X ;  /* 0x00000000000479c3 */ /* 0x000e220000002500 */
[----:B------:R-:W1:Y:S07]  /*0030*/  LDCU UR5, c[0x0][0x390] ;  /* 0x00007200ff0577ac */ /* 0x000e6e0008000800 */
[----:B------:R-:W0:Y:S02]  /*0040*/  LDC R7, c[0x0][0x360] ;  /* 0x0000d800ff077b82 */ /* 0x000e240000000800 */
[----:B0-----:R-:W-:-:S05]  /*0050*/  IMAD R7, R7, UR4, R0 ;  /* 0x0000000407077c24 */ /* 0x001fca000f8e0200 */
[----:B-1----:R-:W-:-:S13]  /*0060*/  ISETP.GE.AND P0, PT, R7, UR5, PT ;  /* 0x0000000507007c0c */ /* 0x002fda000bf06270 */
[----:B------:R-:W-:Y:S05]  /*0070*/  @P0 EXIT ;  /* 0x000000000000094d */ /* 0x000fea0003800000 */
[----:B------:R-:W0:Y:S01]  /*0080*/  LDC.64 R2, c[0x0][0x380] ;  /* 0x0000e000ff027b82 */ /* 0x000e220000000a00 */
[----:B------:R-:W1:Y:S07]  /*0090*/  LDCU.64 UR4, c[0x0][0x358] ;  /* 0x00006b00ff0477ac */ /* 0x000e6e0008000a00 */
[----:B------:R-:W2:Y:S01]  /*00a0*/  LDC.64 R4, c[0x0][0x388] ;  /* 0x0000e200ff047b82 */ /* 0x000ea20000000a00 */
[----:B0-----:R-:W-:-:S06]  /*00b0*/  IMAD.WIDE R2, R7, 0x4, R2 ;  /* 0x0000000407027825 */ /* 0x001fcc00078e0202 */
[----:B-1----:R-:W3:Y:S01]  /*00c0*/  LDG.E R2, desc[UR4][R2.64] ;  /* 0x0000000402027981 */ /* 0x002ee2000c1e1900 */
[----:B--2---:R-:W-:-:S04]  /*00d0*/  IMAD.WIDE R4, R7, 0x4, R4 ;  /* 0x0000000407047825 */ /* 0x004fc800078e0204 */
[----:B---3--:R-:W-:-:S05]  /*00e0*/  FADD R7, -R2, -RZ ;  /* 0x800000ff02077221 */ /* 0x008fca0000000100 */
[----:B------:R-:W-:Y:S01]  /*00f0*/  STG.E desc[UR4][R4.64], R7 ;  /* 0x0000000704007986 */ /* 0x000fe2000c101904 */
[----:B------:R-:W-:Y:S05]  /*0100*/  EXIT ;  /* 0x000000000000794d */ /* 0x000fea0003800000 */
.L_x_3:
        /* <DEDUP_REMOVED lines=15> */
.L_x_6:


//--------------------- .text._ZN5ryupy9logKernelEPKfPfi --------------------------
	.section	.text._ZN5ryupy9logKernelEPKfPfi,"ax",@progbits
	.align	128
        .global         _ZN5ryupy9logKernelEPKfPfi
        .type           _ZN5ryupy9logKernelEPKfPfi,@function
        .size           _ZN5ryupy9logKernelEPKfPfi,(.L_x_7 - _ZN5ryupy9logKernelEPKfPfi)
        .other          _ZN5ryupy9logKernelEPKfPfi,@"STO_CUDA_ENTRY STV_DEFAULT"
_ZN5ryupy9logKernelEPKfPfi:
.text._ZN5ryupy9logKernelEPKfPfi:
        /* <DEDUP_REMOVED lines=9> */
[----:B------:R-:W1:Y:S01]  /*0090*/  LDCU.64 UR4, c[0x0][0x358] ;  /* 0x00006b00ff0477ac */ /* 0x000e620008000a00 */
[----:B0-----:R-:W-:-:S05]  /*00a0*/  IMAD.WIDE R2, R5, 0x4, R2 ;  /* 0x0000000405027825 */ /* 0x001fca00078e0202 */
[----:B-1----:R0:W2:Y:S01]  /*00b0*/  LDG.E R0, desc[UR4][R2.64] ;  /* 0x0000000402007981 */ /* 0x0020a2000c1e1900 */
[----:B------:R-:W-:Y:S01]  /*00c0*/  HFMA2 R9, -RZ, RZ, 1.5048828125, 33.21875 ;  /* 0x3e055027ff097431 */ /* 0x000fe200000001ff */
[----:B0-----:R-:W0:Y:S02]  /*00d0*/  LDC.64 R2, c[0x0][0x388] ;  /* 0x0000e200ff027b82 */ /* 0x001e240000000a00 */
[----:B0-----:R-:W-:Y:S01]  /*00e0*/  IMAD.WIDE R2, R5, 0x4, R2 ;  /* 0x0000000405027825 */ /* 0x001fe200078e0202 */
[----:B--2---:R-:W-:-:S13]  /*00f0*/  FSETP.GEU.AND P0, PT, R0, 1.175494350822287508e-38, PT ;  /* 0x008000000000780b */ /* 0x004fda0003f0e000 */
[----:B------:R-:W-:-:S05]  /*0100*/  @!P0 FMUL R0, R0, 8388608 ;  /* 0x4b00000000008820 */ /* 0x000fca0000400000 */
[----:B------:R-:W-:-:S04]  /*0110*/  IADD3 R4, PT, PT, R0, -0x3f2aaaab, RZ ;  /* 0xc0d5555500047810 */ /* 0x000fc80007ffe0ff */
[----:B------:R-:W-:-:S04]  /*0120*/  LOP3.LUT R7, R4, 0xff800000, RZ, 0xc0, !PT ;  /* 0xff80000004077812 */ /* 0x000fc800078ec0ff */
[-C--:B------:R-:W-:Y:S02]  /*0130*/  IADD3 R4, PT, PT, R0, -R7.reuse, RZ ;  /* 0x8000000700047210 */ /* 0x080fe40007ffe0ff */
[----:B------:R-:W-:-:S03]  /*0140*/  I2FP.F32.S32 R7, R7 ;  /* 0x0000000700077245 */ /* 0x000fc60000201400 */
[----:B------:R-:W-:Y:S01]  /*0150*/  FADD R6, R4, -1 ;  /* 0xbf80000004067421 */ /* 0x000fe20000000000 */
[----:B------:R-:W-:Y:S02]  /*0160*/  FSEL R4, RZ, -23, P0 ;  /* 0xc1b80000ff047808 */ /* 0x000fe40000000000 */
[----:B------:R-:W-:Y:S01]  /*0170*/  ISETP.GT.U32.AND P0, PT, R0, 0x7f7fffff, PT ;  /* 0x7f7fffff0000780c */ /* 0x000fe20003f04070 */
[C---:B------:R-:W-:Y:S02]  /*0180*/  FFMA R9, R6.reuse, -R9, 0.14084610342979431152 ;  /* 0x3e1039f606097423 */ /* 0x040fe40000000809 */
[----:B------:R-:W-:Y:S01]  /*0190*/  FFMA R4, R7, 1.1920928955078125e-07, R4 ;  /* 0x3400000007047823 */ /* 0x000fe20000000004 */
[----:B------:R-:W-:Y:S01]  /*01a0*/  MOV R7, 0x7f800000 ;  /* 0x7f80000000077802 */ /* 0x000fe20000000f00 */
[----:B------:R-:W-:-:S04]  /*01b0*/  FFMA R9, R6, R9, -0.12148627638816833496 ;  /* 0xbdf8cdcc06097423 */ /* 0x000fc80000000009 */
[----:B------:R-:W-:-:S04]  /*01c0*/  FFMA R9, R6, R9, 0.13980610668659210205 ;  /* 0x3e0f295506097423 */ /* 0x000fc80000000009 */
[----:B------:R-:W-:-:S04]  /*01d0*/  FFMA R9, R6, R9, -0.16684235632419586182 ;  /* 0xbe2ad8b906097423 */ /* 0x000fc80000000009 */
[----:B------:R-:W-:-:S04]  /*01e0*/  FFMA R9, R6, R9, 0.20012299716472625732 ;  /* 0x3e4ced0b06097423 */ /* 0x000fc80000000009 */
[----:B------:R-:W-:-:S04]  /*01f0*/  FFMA R9, R6, R9, -0.24999669194221496582 ;  /* 0xbe7fff2206097423 */ /* 0x000fc80000000009 */
[----:B------:R-:W-:-:S04]  /*0200*/  FFMA R9, R6, R9, 0.33333182334899902344 ;  /* 0x3eaaaa7806097423 */ /* 0x000fc80000000009 */
[----:B------:R-:W-:-:S04]  /*0210*/  FFMA R9, R6, R9, -0.5 ;  /* 0xbf00000006097423 */ /* 0x000fc80000000009 */
[----:B------:R-:W-:-:S04]  /*0220*/  FMUL R9, R6, R9 ;  /* 0x0000000906097220 */ /* 0x000fc80000400000 */
[----:B------:R-:W-:-:S04]  /*0230*/  FFMA R9, R6, R9, R6 ;  /* 0x0000000906097223 */ /* 0x000fc80000000006 */
[----:B------:R-:W-:Y:S01]  /*0240*/  FFMA R4, R4, 0.69314718246459960938, R9 ;  /* 0x3f31721804047823 */ /* 0x000fe20000000009 */
[C---:B------:R-:W-:Y:S01]  /*0250*/  @P0 FFMA R4, R0.reuse, R7, +INF ;  /* 0x7f80000000040423 */ /* 0x040fe20000000007 */
[----:B------:R-:W-:-:S04]  /*0260*/  FSETP.NEU.AND P0, PT, R0, RZ, PT ;  /* 0x000000ff0000720b */ /* 0x000fc80003f0d000 */
[----:B------:R-:W-:-:S05]  /*0270*/  FSEL R5, R4, -INF , P0 ;  /* 0xff80000004057808 */ /* 0x000fca0000000000 */
[----:B------:R-:W-:Y:S01]  /*0280*/  STG.E desc[UR4][R2.64], R5 ;  /* 0x0000000502007986 */ /* 0x000fe2000c101904 */
[----:B------:R-:W-:Y:S05]  /*0290*/  EXIT ;  /* 0x000000000000794d */ /* 0x000fea0003800000 */
.L_x_4:
        /* <DEDUP_REMOVED lines=14> */
.L_x_7:


//--------------------- .nv.shared._ZN5ryupy15sumReduceKernelEPKfPfi --------------------------
	.section	.nv.shared._ZN5ryupy15sumReduceKernelEPKfPfi,"aw",@nobits
	.sectionflags	@""
	.align	16
	.zero		1024


//--------------------- .nv.shared.reserved.0     --------------------------
	.section	.nv.shared.reserved.0,"aw",@nobits
	.weak		__nv_reservedSMEM_offset_0_alias
	.size		__nv_reservedSMEM_offset_0_alias, 0, 64
	.other		__nv_reservedSMEM_offset_0_alias,@"STO_CUDA_RESERVED_SHARED STV_DEFAULT"
__nv_reservedSMEM_offset_0_alias:
	.zero		0
	.zero		64


//--------------------- .nv.shared._ZN5ryupy12negateKernelEPKfPfi --------------------------
	.section	.nv.shared._ZN5ryupy12negateKernelEPKfPfi,"aw",@nobits
	.sectionflags	@""
	.align	16
	.zero		1024


//--------------------- .nv.shared._ZN5ryupy9logKernelEPKfPfi --------------------------
	.section	.nv.shared._ZN5ryupy9logKernelEPKfPfi,"aw",@nobits
	.sectionflags	@""
	.align	16
	.zero		1024


//--------------------- .nv.constant0._ZN5ryupy15sumReduceKernelEPKfPfi --------------------------
	.section	.nv.constant0._ZN5ryupy15sumReduceKernelEPKfPfi,"a",@progbits
	.sectionflags	@""
	.align	4
.nv.constant0._ZN5ryupy15sumReduceKernelEPKfPfi:
	.zero		916


//--------------------- .nv.constant0._ZN5ryupy12negateKernelEPKfPfi --------------------------
	.section	.nv.constant0._ZN5ryupy12negateKernelEPKfPfi,"a",@progbits
	.sectionflags	@""
	.align	4
.nv.constant0._ZN5ryupy12negateKernelEPKfPfi:
	.zero		916


//--------------------- .nv.constant0._ZN5ryupy9logKernelEPKfPfi --------------------------
	.section	.nv.constant0._ZN5ryupy9logKernelEPKfPfi,"a",@progbits
	.sectionflags	@""
	.align	4
.nv.constant0._ZN5ryupy9logKernelEPKfPfi:
	.zero		916


//--------------------- SYMBOLS --------------------------

	.type		.nv.reservedSmem.offset0,@object
	.size		.nv.reservedSmem.offset0,0x4
	.type		.nv.reservedSmem.cap,@object
	.size		.nv.reservedSmem.cap,0x4
